//
// Generated by NVIDIA NVVM Compiler
//
// Compiler Build ID: CL-36424714
// Cuda compilation tools, release 13.0, V13.0.88
// Based on NVVM 20.0.0
//

.version 9.0
.target sm_100
.address_size 64

	// .globl	_Z24multiply_matrices_kernelPiS_S_iii

.visible .entry _Z24multiply_matrices_kernelPiS_S_iii(
	.param .u64 .ptr .align 1 _Z24multiply_matrices_kernelPiS_S_iii_param_0,
	.param .u64 .ptr .align 1 _Z24multiply_matrices_kernelPiS_S_iii_param_1,
	.param .u64 .ptr .align 1 _Z24multiply_matrices_kernelPiS_S_iii_param_2,
	.param .u32 _Z24multiply_matrices_kernelPiS_S_iii_param_3,
	.param .u32 _Z24multiply_matrices_kernelPiS_S_iii_param_4,
	.param .u32 _Z24multiply_matrices_kernelPiS_S_iii_param_5
)
{
	.reg .pred 	%p<13>;
	.reg .b32 	%r<107>;
	.reg .b64 	%rd<53>;

	ld.param.u64 	%rd7, [_Z24multiply_matrices_kernelPiS_S_iii_param_0];
	ld.param.u64 	%rd8, [_Z24multiply_matrices_kernelPiS_S_iii_param_1];
	ld.param.u64 	%rd6, [_Z24multiply_matrices_kernelPiS_S_iii_param_2];
	ld.param.u32 	%r32, [_Z24multiply_matrices_kernelPiS_S_iii_param_3];
	ld.param.u32 	%r30, [_Z24multiply_matrices_kernelPiS_S_iii_param_4];
	ld.param.u32 	%r31, [_Z24multiply_matrices_kernelPiS_S_iii_param_5];
	cvta.to.global.u64 	%rd1, %rd8;
	cvta.to.global.u64 	%rd2, %rd7;
	mov.u32 	%r33, %ctaid.y;
	mov.u32 	%r34, %ntid.y;
	mov.u32 	%r35, %tid.y;
	mad.lo.s32 	%r1, %r33, %r34, %r35;
	mov.u32 	%r36, %ctaid.x;
	mov.u32 	%r37, %ntid.x;
	mov.u32 	%r38, %tid.x;
	mad.lo.s32 	%r2, %r36, %r37, %r38;
	setp.ge.s32 	%p1, %r1, %r32;
	setp.ge.s32 	%p2, %r2, %r31;
	or.pred  	%p3, %p1, %p2;
	@%p3 bra 	$L__BB0_14;
	setp.lt.s32 	%p4, %r30, 1;
	mov.b32 	%r106, 0;
	@%p4 bra 	$L__BB0_13;
	mul.lo.s32 	%r3, %r30, %r1;
	and.b32  	%r4, %r30, 7;
	setp.lt.u32 	%p5, %r30, 8;
	mov.b32 	%r101, 0;
	mov.u32 	%r106, %r101;
	@%p5 bra 	$L__BB0_5;
	and.b32  	%r101, %r30, 2147483640;
	neg.s32 	%r95, %r101;
	shl.b32 	%r7, %r31, 3;
	mul.wide.u32 	%rd9, %r3, 4;
	add.s64 	%rd10, %rd9, %rd2;
	add.s64 	%rd52, %rd10, 16;
	mov.b32 	%r106, 0;
	mul.wide.s32 	%rd13, %r31, 4;
	mov.u32 	%r94, %r2;
$L__BB0_4:
	.pragma "nounroll";
	ld.global.u32 	%r43, [%rd52+-16];
	mul.wide.s32 	%rd11, %r94, 4;
	add.s64 	%rd12, %rd1, %rd11;
	ld.global.u32 	%r44, [%rd12];
	mad.lo.s32 	%r45, %r44, %r43, %r106;
	ld.global.u32 	%r46, [%rd52+-12];
	add.s64 	%rd14, %rd12, %rd13;
	ld.global.u32 	%r47, [%rd14];
	mad.lo.s32 	%r48, %r47, %r46, %r45;
	ld.global.u32 	%r49, [%rd52+-8];
	add.s64 	%rd15, %rd14, %rd13;
	ld.global.u32 	%r50, [%rd15];
	mad.lo.s32 	%r51, %r50, %r49, %r48;
	ld.global.u32 	%r52, [%rd52+-4];
	add.s64 	%rd16, %rd15, %rd13;
	ld.global.u32 	%r53, [%rd16];
	mad.lo.s32 	%r54, %r53, %r52, %r51;
	ld.global.u32 	%r55, [%rd52];
	add.s64 	%rd17, %rd16, %rd13;
	ld.global.u32 	%r56, [%rd17];
	mad.lo.s32 	%r57, %r56, %r55, %r54;
	ld.global.u32 	%r58, [%rd52+4];
	add.s64 	%rd18, %rd17, %rd13;
	ld.global.u32 	%r59, [%rd18];
	mad.lo.s32 	%r60, %r59, %r58, %r57;
	ld.global.u32 	%r61, [%rd52+8];
	add.s64 	%rd19, %rd18, %rd13;
	ld.global.u32 	%r62, [%rd19];
	mad.lo.s32 	%r63, %r62, %r61, %r60;
	ld.global.u32 	%r64, [%rd52+12];
	add.s64 	%rd20, %rd19, %rd13;
	ld.global.u32 	%r65, [%rd20];
	mad.lo.s32 	%r106, %r65, %r64, %r63;
	add.s32 	%r95, %r95, 8;
	add.s32 	%r94, %r94, %r7;
	add.s64 	%rd52, %rd52, 32;
	setp.ne.s32 	%p6, %r95, 0;
	@%p6 bra 	$L__BB0_4;
$L__BB0_5:
	setp.eq.s32 	%p7, %r4, 0;
	@%p7 bra 	$L__BB0_13;
	and.b32  	%r17, %r30, 3;
	setp.lt.u32 	%p8, %r4, 4;
	@%p8 bra 	$L__BB0_8;
	add.s32 	%r67, %r101, %r3;
	mul.wide.u32 	%rd21, %r67, 4;
	add.s64 	%rd22, %rd2, %rd21;
	ld.global.u32 	%r68, [%rd22];
	mad.lo.s32 	%r69, %r101, %r31, %r2;
	mul.wide.s32 	%rd23, %r69, 4;
	add.s64 	%rd24, %rd1, %rd23;
	ld.global.u32 	%r70, [%rd24];
	mad.lo.s32 	%r71, %r70, %r68, %r106;
	cvt.u64.u32 	%rd25, %r3;
	cvt.u64.u32 	%rd26, %r101;
	add.s64 	%rd27, %rd26, %rd25;
	shl.b64 	%rd28, %rd27, 2;
	add.s64 	%rd29, %rd2, %rd28;
	ld.global.u32 	%r72, [%rd29+4];
	mul.wide.s32 	%rd30, %r31, 4;
	add.s64 	%rd31, %rd24, %rd30;
	ld.global.u32 	%r73, [%rd31];
	mad.lo.s32 	%r74, %r73, %r72, %r71;
	ld.global.u32 	%r75, [%rd29+8];
	add.s64 	%rd32, %rd31, %rd30;
	ld.global.u32 	%r76, [%rd32];
	mad.lo.s32 	%r77, %r76, %r75, %r74;
	ld.global.u32 	%r78, [%rd29+12];
	add.s64 	%rd33, %rd32, %rd30;
	ld.global.u32 	%r79, [%rd33];
	mad.lo.s32 	%r106, %r79, %r78, %r77;
	add.s32 	%r101, %r101, 4;
$L__BB0_8:
	setp.eq.s32 	%p9, %r17, 0;
	@%p9 bra 	$L__BB0_13;
	setp.eq.s32 	%p10, %r17, 1;
	@%p10 bra 	$L__BB0_11;
	add.s32 	%r81, %r101, %r3;
	mul.wide.u32 	%rd34, %r81, 4;
	add.s64 	%rd35, %rd2, %rd34;
	ld.global.u32 	%r82, [%rd35];
	mad.lo.s32 	%r83, %r101, %r31, %r2;
	mul.wide.s32 	%rd36, %r83, 4;
	add.s64 	%rd37, %rd1, %rd36;
	ld.global.u32 	%r84, [%rd37];
	mad.lo.s32 	%r85, %r84, %r82, %r106;
	cvt.u64.u32 	%rd38, %r3;
	cvt.u64.u32 	%rd39, %r101;
	add.s64 	%rd40, %rd39, %rd38;
	shl.b64 	%rd41, %rd40, 2;
	add.s64 	%rd42, %rd2, %rd41;
	ld.global.u32 	%r86, [%rd42+4];
	mul.wide.s32 	%rd43, %r31, 4;
	add.s64 	%rd44, %rd37, %rd43;
	ld.global.u32 	%r87, [%rd44];
	mad.lo.s32 	%r106, %r87, %r86, %r85;
	add.s32 	%r101, %r101, 2;
$L__BB0_11:
	and.b32  	%r88, %r30, 1;
	setp.eq.b32 	%p11, %r88, 1;
	not.pred 	%p12, %p11;
	@%p12 bra 	$L__BB0_13;
	add.s32 	%r89, %r101, %r3;
	mul.wide.u32 	%rd45, %r89, 4;
	add.s64 	%rd46, %rd2, %rd45;
	ld.global.u32 	%r90, [%rd46];
	mad.lo.s32 	%r91, %r101, %r31, %r2;
	mul.wide.s32 	%rd47, %r91, 4;
	add.s64 	%rd48, %rd1, %rd47;
	ld.global.u32 	%r92, [%rd48];
	mad.lo.s32 	%r106, %r92, %r90, %r106;
$L__BB0_13:
	mad.lo.s32 	%r93, %r31, %r1, %r2;
	cvta.to.global.u64 	%rd49, %rd6;
	mul.wide.s32 	%rd50, %r93, 4;
	add.s64 	%rd51, %rd49, %rd50;
	st.global.u32 	[%rd51], %r106;
$L__BB0_14:
	ret;

}


// ===== COMPILED SASS (sm_100) =====

	.target	sm_100

	.elftype	@"ET_EXEC"


//--------------------- .note.nv.tkinfo           --------------------------
	.section	.note.nv.tkinfo,"",@"SHT_NOTE"
	.sectionflags	@"SHF_NOTE_NV_TKINFO"
	.tkinfo
        /*0018*/ 	.word	0x00000002
        /*0030*/ 	.string	""
        /*0030*/ 	.string	"ptxas"
        /*0030*/ 	.string	"Cuda compilation tools, release 13.0, V13.0.88"
        /*0030*/ 	.string	"Build cuda_13.0.r13.0/compiler.36424714_0"
        /*0030*/ 	.string	"-arch sm_100 -m 64 "



//--------------------- .note.nv.cuinfo           --------------------------
	.section	.note.nv.cuinfo,"",@"SHT_NOTE"
	.sectionflags	@"SHF_NOTE_NV_CUINFO"
        /*0018*/ 	.short	0x0002
        /*001a*/ 	.short	0x0064
        /*001c*/ 	.short	0x0082
	.zero		2


//--------------------- .nv.info                  --------------------------
	.section	.nv.info,"",@"SHT_CUDA_INFO"
	.align	4


	//----- nvinfo : EIATTR_REGCOUNT
	.align		4
        /*0000*/ 	.byte	0x04, 0x2f
        /*0002*/ 	.short	(.L_1 - .L_0)
	.align		4
.L_0:
        /*0004*/ 	.word	index@(_Z24multiply_matrices_kernelPiS_S_iii)
        /*0008*/ 	.word	0x00000020


	//----- nvinfo : EIATTR_FRAME_SIZE
	.align		4
.L_1:
        /*000c*/ 	.byte	0x04, 0x11
        /*000e*/ 	.short	(.L_3 - .L_2)
	.align		4
.L_2:
        /*0010*/ 	.word	index@(_Z24multiply_matrices_kernelPiS_S_iii)
        /*0014*/ 	.word	0x00000000


	//----- nvinfo : EIATTR_MIN_STACK_SIZE
	.align		4
.L_3:
        /*0018*/ 	.byte	0x04, 0x12
        /*001a*/ 	.short	(.L_5 - .L_4)
	.align		4
.L_4:
        /*001c*/ 	.word	index@(_Z24multiply_matrices_kernelPiS_S_iii)
        /*0020*/ 	.word	0x00000000
.L_5:


//--------------------- .nv.compat                --------------------------
	.section	.nv.compat,"",@"SHT_CUDA_COMPAT_INFO"
	.align	4
        /*0000*/ 	.byte	0x02, 0x09, 0x00, 0x00, 0x02, 0x02, 0x01, 0x00, 0x02, 0x05, 0x05, 0x00, 0x03, 0x07, 0x01, 0x01
        /*0010*/ 	.byte	0x02, 0x03, 0x00, 0x00, 0x02, 0x06, 0x01, 0x00, 0x04, 0x0b, 0x08, 0x00, 0x09, 0x00, 0x00, 0x00
        /*0020*/ 	.byte	0x00, 0x00, 0x00, 0x00


//--------------------- .nv.info._Z24multiply_matrices_kernelPiS_S_iii --------------------------
	.section	.nv.info._Z24multiply_matrices_kernelPiS_S_iii,"",@"SHT_CUDA_INFO"
	.sectionflags	@""
	.align	4


	//----- nvinfo : EIATTR_CUDA_API_VERSION
	.align		4
        /*0000*/ 	.byte	0x04, 0x37
        /*0002*/ 	.short	(.L_7 - .L_6)
.L_6:
        /*0004*/ 	.word	0x00000082


	//----- nvinfo : EIATTR_KPARAM_INFO
	.align		4
.L_7:
        /*0008*/ 	.byte	0x04, 0x17
        /*000a*/ 	.short	(.L_9 - .L_8)
.L_8:
        /*000c*/ 	.word	0x00000000
        /*0010*/ 	.short	0x0005
        /*0012*/ 	.short	0x0020
        /*0014*/ 	.byte	0x00, 0xf0, 0x11, 0x00


	//----- nvinfo : EIATTR_KPARAM_INFO
	.align		4
.L_9:
        /*0018*/ 	.byte	0x04, 0x17
        /*001a*/ 	.short	(.L_11 - .L_10)
.L_10:
        /*001c*/ 	.word	0x00000000
        /*0020*/ 	.short	0x0004
        /*0022*/ 	.short	0x001c
        /*0024*/ 	.byte	0x00, 0xf0, 0x11, 0x00


	//----- nvinfo : EIATTR_KPARAM_INFO
	.align		4
.L_11:
        /*0028*/ 	.byte	0x04, 0x17
        /*002a*/ 	.short	(.L_13 - .L_12)
.L_12:
        /*002c*/ 	.word	0x00000000
        /*0030*/ 	.short	0x0003
        /*0032*/ 	.short	0x0018
        /*0034*/ 	.byte	0x00, 0xf0, 0x11, 0x00


	//----- nvinfo : EIATTR_KPARAM_INFO
	.align		4
.L_13:
        /*0038*/ 	.byte	0x04, 0x17
        /*003a*/ 	.short	(.L_15 - .L_14)
.L_14:
        /*003c*/ 	.word	0x00000000
        /*0040*/ 	.short	0x0002
        /*0042*/ 	.short	0x0010
        /*0044*/ 	.byte	0x00, 0xf5, 0x21, 0x00


	//----- nvinfo : EIATTR_KPARAM_INFO
	.align		4
.L_15:
        /*0048*/ 	.byte	0x04, 0x17
        /*004a*/ 	.short	(.L_17 - .L_16)
.L_16:
        /*004c*/ 	.word	0x00000000
        /*0050*/ 	.short	0x0001
        /*0052*/ 	.short	0x0008
        /*0054*/ 	.byte	0x00, 0xf5, 0x21, 0x00


	//----- nvinfo : EIATTR_KPARAM_INFO
	.align		4
.L_17:
        /*0058*/ 	.byte	0x04, 0x17
        /*005a*/ 	.short	(.L_19 - .L_18)
.L_18:
        /*005c*/ 	.word	0x00000000
        /*0060*/ 	.short	0x0000
        /*0062*/ 	.short	0x0000
        /*0064*/ 	.byte	0x00, 0xf5, 0x21, 0x00


	//----- nvinfo : EIATTR_SPARSE_MMA_MASK
	.align		4
.L_19:
        /*0068*/ 	.byte	0x03, 0x50
        /*006a*/ 	.short	0x0000


	//----- nvinfo : EIATTR_MAXREG_COUNT
	.align		4
        /*006c*/ 	.byte	0x03, 0x1b
        /*006e*/ 	.short	0x00ff


	//----- nvinfo : EIATTR_MERCURY_ISA_VERSION
	.align		4
        /*0070*/ 	.byte	0x03, 0x5f
        /*0072*/ 	.short	0x0101


	//----- nvinfo : EIATTR_VRC_CTA_INIT_COUNT
	.align		4
        /*0074*/ 	.byte	0x02, 0x4a
	.zero		1
	.zero		1


	//----- nvinfo : EIATTR_EXIT_INSTR_OFFSETS
	.align		4
        /*0078*/ 	.byte	0x04, 0x1c
        /*007a*/ 	.short	(.L_21 - .L_20)


	//   ....[0]....
.L_20:
        /*007c*/ 	.word	0x000000d0


	//   ....[1]....
        /*0080*/ 	.word	0x000008e0


	//----- nvinfo : EIATTR_CBANK_PARAM_SIZE
	.align		4
.L_21:
        /*0084*/ 	.byte	0x03, 0x19
        /*0086*/ 	.short	0x0024


	//----- nvinfo : EIATTR_PARAM_CBANK
	.align		4
        /*0088*/ 	.byte	0x04, 0x0a
        /*008a*/ 	.short	(.L_23 - .L_22)
	.align		4
.L_22:
        /*008c*/ 	.word	index@(.nv.constant0._Z24multiply_matrices_kernelPiS_S_iii)
        /*0090*/ 	.short	0x0380
        /*0092*/ 	.short	0x0024


	//----- nvinfo : EIATTR_SW_WAR
	.align		4
.L_23:
        /*0094*/ 	.byte	0x04, 0x36
        /*0096*/ 	.short	(.L_25 - .L_24)
.L_24:
        /*0098*/ 	.word	0x00000008
.L_25:


//--------------------- .nv.callgraph             --------------------------
	.section	.nv.callgraph,"",@"SHT_CUDA_CALLGRAPH"
	.align	4
	.sectionentsize	8
	.align		4
        /*0000*/ 	.word	0x00000000
	.align		4
        /*0004*/ 	.word	0xffffffff
	.align		4
        /*0008*/ 	.word	0x00000000
	.align		4
        /*000c*/ 	.word	0xfffffffe
	.align		4
        /*0010*/ 	.word	0x00000000
	.align		4
        /*0014*/ 	.word	0xfffffffd
	.align		4
        /*0018*/ 	.word	0x00000000
	.align		4
        /*001c*/ 	.word	0xfffffffc


//--------------------- .text._Z24multiply_matrices_kernelPiS_S_iii --------------------------
	.section	.text._Z24multiply_matrices_kernelPiS_S_iii,"ax",@progbits
	.align	128
        .global         _Z24multiply_matrices_kernelPiS_S_iii
        .type           _Z24multiply_matrices_kernelPiS_S_iii,@function
        .size           _Z24multiply_matrices_kernelPiS_S_iii,(.L_x_5 - _Z24multiply_matrices_kernelPiS_S_iii)
        .other          _Z24multiply_matrices_kernelPiS_S_iii,@"STO_CUDA_ENTRY STV_DEFAULT"
_Z24multiply_matrices_kernelPiS_S_iii:
.text._Z24multiply_matrices_kernelPiS_S_iii:
[----:B------:R-:W-:Y:S01]  /*0000*/  LDC R1, c[0x0][0x37c] ;  /* 0x0000df00ff017b82 */ /* 0x000fe20000000800 */
[----:B------:R-:W0:Y:S07]  /*0010*/  S2R R5, SR_TID.X ;  /* 0x0000000000057919 */ /* 0x000e2e0000002100 */
[----:B------:R-:W1:Y:S01]  /*0020*/  LDC R16, c[0x0][0x364] ;  /* 0x0000d900ff107b82 */ /* 0x000e620000000800 */
[----:B------:R-:W2:Y:S01]  /*0030*/  LDCU UR6, c[0x0][0x398] ;  /* 0x00007300ff0677ac */ /* 0x000ea20008000800 */
[----:B------:R-:W1:Y:S06]  /*0040*/  S2R R3, SR_TID.Y ;  /* 0x0000000000037919 */ /* 0x000e6c0000002200 */
[----:B------:R-:W0:Y:S08]  /*0050*/  S2UR UR5, SR_CTAID.X ;  /* 0x00000000000579c3 */ /* 0x000e300000002500 */
[----:B------:R-:W0:Y:S08]  /*0060*/  LDC R0, c[0x0][0x360] ;  /* 0x0000d800ff007b82 */ /* 0x000e300000000800 */
[----:B------:R-:W1:Y:S08]  /*0070*/  S2UR UR4, SR_CTAID.Y ;  /* 0x00000000000479c3 */ /* 0x000e700000002600 */
[----:B------:R-:W3:Y:S01]  /*0080*/  LDC R17, c[0x0][0x3a0] ;  /* 0x0000e800ff117b82 */ /* 0x000ee20000000800 */
[----:B0-----:R-:W-:-:S02]  /*0090*/  IMAD R0, R0, UR5, R5 ;  /* 0x0000000500007c24 */ /* 0x001fc4000f8e0205 */
[----:B-1----:R-:W-:-:S03]  /*00a0*/  IMAD R16, R16, UR4, R3 ;  /* 0x0000000410107c24 */ /* 0x002fc6000f8e0203 */
[----:B---3--:R-:W-:-:S04]  /*00b0*/  ISETP.GE.AND P0, PT, R0, R17, PT ;  /* 0x000000110000720c */ /* 0x008fc80003f06270 */
[----:B--2---:R-:W-:-:S13]  /*00c0*/  ISETP.GE.OR P0, PT, R16, UR6, P0 ;  /* 0x0000000610007c0c */ /* 0x004fda0008706670 */
[----:B------:R-:W-:Y:S05]  /*00d0*/  @P0 EXIT ;  /* 0x000000000000094d */ /* 0x000fea0003800000 */
[----:B------:R-:W0:Y:S01]  /*00e0*/  LDC R19, c[0x0][0x39c] ;  /* 0x0000e700ff137b82 */ /* 0x000e220000000800 */
[----:B------:R-:W1:Y:S01]  /*00f0*/  LDCU.64 UR4, c[0x0][0x358] ;  /* 0x00006b00ff0477ac */ /* 0x000e620008000a00 */
[----:B------:R-:W-:Y:S01]  /*0100*/  HFMA2 R24, -RZ, RZ, 0, 0 ;  /* 0x00000000ff187431 */ /* 0x000fe200000001ff */
[----:B0-----:R-:W-:-:S13]  /*0110*/  ISETP.GE.AND P0, PT, R19, 0x1, PT ;  /* 0x000000011300780c */ /* 0x001fda0003f06270 */
[----:B-1----:R-:W-:Y:S05]  /*0120*/  @!P0 BRA `(.L_x_0) ;  /* 0x0000000400dc8947 */ /* 0x002fea0003800000 */
[C---:B------:R-:W-:Y:S01]  /*0130*/  ISETP.GE.U32.AND P1, PT, R19.reuse, 0x8, PT ;  /* 0x000000081300780c */ /* 0x040fe20003f26070 */
[----:B------:R-:W-:Y:S01]  /*0140*/  IMAD R20, R16, R19, RZ ;  /* 0x0000001310147224 */ /* 0x000fe200078e02ff */
[----:B------:R-:W-:Y:S02]  /*0150*/  LOP3.LUT R27, R19, 0x7, RZ, 0xc0, !PT ;  /* 0x00000007131b7812 */ /* 0x000fe400078ec0ff */
[----:B------:R-:W-:Y:S02]  /*0160*/  MOV R21, RZ ;  /* 0x000000ff00157202 */ /* 0x000fe40000000f00 */
[----:B------:R-:W-:Y:S02]  /*0170*/  ISETP.NE.AND P0, PT, R27, RZ, PT ;  /* 0x000000ff1b00720c */ /* 0x000fe40003f05270 */
[----:B------:R-:W-:-:S05]  /*0180*/  MOV R24, RZ ;  /* 0x000000ff00187202 */ /* 0x000fca0000000f00 */
[----:B------:R-:W-:Y:S06]  /*0190*/  @!P1 BRA `(.L_x_1) ;  /* 0x0000000000c09947 */ /* 0x000fec0003800000 */
[----:B------:R-:W0:Y:S01]  /*01a0*/  LDC.64 R2, c[0x0][0x380] ;  /* 0x0000e000ff027b82 */ /* 0x000e220000000a00 */
[----:B------:R-:W-:Y:S02]  /*01b0*/  LOP3.LUT R21, R19, 0x7ffffff8, RZ, 0xc0, !PT ;  /* 0x7ffffff813157812 */ /* 0x000fe400078ec0ff */
[----:B------:R-:W-:Y:S02]  /*01c0*/  MOV R24, RZ ;  /* 0x000000ff00187202 */ /* 0x000fe40000000f00 */
[----:B------:R-:W-:Y:S02]  /*01d0*/  MOV R18, R0 ;  /* 0x0000000000127202 */ /* 0x000fe40000000f00 */
[----:B------:R-:W-:Y:S01]  /*01e0*/  IADD3 R22, PT, PT, -R21, RZ, RZ ;  /* 0x000000ff15167210 */ /* 0x000fe20007ffe1ff */
[----:B0-----:R-:W-:-:S03]  /*01f0*/  IMAD.WIDE.U32 R2, R20, 0x4, R2 ;  /* 0x0000000414027825 */ /* 0x001fc600078e0002 */
[----:B------:R-:W-:-:S04]  /*0200*/  IADD3 R4, P1, PT, R2, 0x10, RZ ;  /* 0x0000001002047810 */ /* 0x000fc80007f3e0ff */
[----:B------:R-:W-:-:S09]  /*0210*/  IADD3.X R3, PT, PT, RZ, R3, RZ, P1, !PT ;  /* 0x00000003ff037210 */ /* 0x000fd20000ffe4ff */
.L_x_2:
[----:B------:R-:W0:Y:S01]  /*0220*/  LDC.64 R14, c[0x0][0x388] ;  /* 0x0000e200ff0e7b82 */ /* 0x000e220000000a00 */
[----:B------:R-:W-:-:S05]  /*0230*/  MOV R2, R4 ;  /* 0x0000000400027202 */ /* 0x000fca0000000f00 */
[----:B------:R-:W2:Y:S04]  /*0240*/  LDG.E R25, desc[UR4][R2.64+-0x10] ;  /* 0xfffff00402197981 */ /* 0x000ea8000c1e1900 */
[----:B------:R-:W3:Y:S04]  /*0250*/  LDG.E R23, desc[UR4][R2.64+-0xc] ;  /* 0xfffff40402177981 */ /* 0x000ee8000c1e1900 */
[----:B------:R-:W4:Y:S04]  /*0260*/  LDG.E R29, desc[UR4][R2.64+-0x8] ;  /* 0xfffff804021d7981 */ /* 0x000f28000c1e1900 */
[----:B------:R-:W5:Y:S01]  /*0270*/  LDG.E R28, desc[UR4][R2.64+-0x4] ;  /* 0xfffffc04021c7981 */ /* 0x000f62000c1e1900 */
[----:B0-----:R-:W-:-:S05]  /*0280*/  IMAD.WIDE R14, R18, 0x4, R14 ;  /* 0x00000004120e7825 */ /* 0x001fca00078e020e */
[----:B------:R0:W2:Y:S01]  /*0290*/  LDG.E R26, desc[UR4][R14.64] ;  /* 0x000000040e1a7981 */ /* 0x0000a2000c1e1900 */
[----:B------:R-:W-:-:S04]  /*02a0*/  IMAD.WIDE R12, R17, 0x4, R14 ;  /* 0x00000004110c7825 */ /* 0x000fc800078e020e */
[C---:B------:R-:W-:Y:S02]  /*02b0*/  IMAD.WIDE R4, R17.reuse, 0x4, R12 ;  /* 0x0000000411047825 */ /* 0x040fe400078e020c */
[----:B------:R-:W3:Y:S02]  /*02c0*/  LDG.E R12, desc[UR4][R12.64] ;  /* 0x000000040c0c7981 */ /* 0x000ee4000c1e1900 */
[C---:B------:R-:W-:Y:S02]  /*02d0*/  IMAD.WIDE R8, R17.reuse, 0x4, R4 ;  /* 0x0000000411087825 */ /* 0x040fe400078e0204 */
[----:B------:R-:W4:Y:S02]  /*02e0*/  LDG.E R4, desc[UR4][R4.64] ;  /* 0x0000000404047981 */ /* 0x000f24000c1e1900 */
[C---:B------:R-:W-:Y:S02]  /*02f0*/  IMAD.WIDE R6, R17.reuse, 0x4, R8 ;  /* 0x0000000411067825 */ /* 0x040fe400078e0208 */
[----:B------:R-:W5:Y:S02]  /*0300*/  LDG.E R8, desc[UR4][R8.64] ;  /* 0x0000000408087981 */ /* 0x000f64000c1e1900 */
[----:B------:R-:W-:-:S02]  /*0310*/  IMAD.WIDE R10, R17, 0x4, R6 ;  /* 0x00000004110a7825 */ /* 0x000fc400078e0206 */
[----:B------:R-:W5:Y:S04]  /*0320*/  LDG.E R5, desc[UR4][R2.64] ;  /* 0x0000000402057981 */ /* 0x000f68000c1e1900 */
[----:B------:R-:W5:Y:S01]  /*0330*/  LDG.E R6, desc[UR4][R6.64] ;  /* 0x0000000406067981 */ /* 0x000f62000c1e1900 */
[----:B0-----:R-:W-:-:S03]  /*0340*/  IMAD.WIDE R14, R17, 0x4, R10 ;  /* 0x00000004110e7825 */ /* 0x001fc600078e020a */
[----:B------:R-:W5:Y:S04]  /*0350*/  LDG.E R10, desc[UR4][R10.64] ;  /* 0x000000040a0a7981 */ /* 0x000f68000c1e1900 */
[----:B------:R-:W5:Y:S04]  /*0360*/  LDG.E R13, desc[UR4][R14.64] ;  /* 0x000000040e0d7981 */ /* 0x000f68000c1e1900 */
[----:B------:R-:W5:Y:S04]  /*0370*/  LDG.E R7, desc[UR4][R2.64+0x4] ;  /* 0x0000040402077981 */ /* 0x000f68000c1e1900 */
[----:B------:R-:W5:Y:S01]  /*0380*/  LDG.E R9, desc[UR4][R2.64+0xc] ;  /* 0x00000c0402097981 */ /* 0x000f62000c1e1900 */
[----:B--2---:R-:W-:-:S02]  /*0390*/  IMAD R26, R25, R26, R24 ;  /* 0x0000001a191a7224 */ /* 0x004fc400078e0218 */
[----:B------:R-:W-:Y:S02]  /*03a0*/  IMAD.WIDE R24, R17, 0x4, R14 ;  /* 0x0000000411187825 */ /* 0x000fe400078e020e */
[----:B------:R0:W2:Y:S04]  /*03b0*/  LDG.E R14, desc[UR4][R2.64+0x8] ;  /* 0x00000804020e7981 */ /* 0x0000a8000c1e1900 */
[----:B------:R-:W2:Y:S01]  /*03c0*/  LDG.E R24, desc[UR4][R24.64] ;  /* 0x0000000418187981 */ /* 0x000ea2000c1e1900 */
[----:B---3--:R-:W-:Y:S01]  /*03d0*/  IMAD R12, R23, R12, R26 ;  /* 0x0000000c170c7224 */ /* 0x008fe200078e021a */
[----:B------:R-:W-:-:S03]  /*03e0*/  IADD3 R22, PT, PT, R22, 0x8, RZ ;  /* 0x0000000816167810 */ /* 0x000fc60007ffe0ff */
[----:B----4-:R-:W-:Y:S01]  /*03f0*/  IMAD R29, R29, R4, R12 ;  /* 0x000000041d1d7224 */ /* 0x010fe200078e020c */
[----:B------:R-:W-:-:S03]  /*0400*/  ISETP.NE.AND P1, PT, R22, RZ, PT ;  /* 0x000000ff1600720c */ /* 0x000fc60003f25270 */
[----:B-----5:R-:W-:Y:S01]  /*0410*/  IMAD R8, R28, R8, R29 ;  /* 0x000000081c087224 */ /* 0x020fe200078e021d */
[----:B------:R-:W-:-:S03]  /*0420*/  IADD3 R4, P2, PT, R2, 0x20, RZ ;  /* 0x0000002002047810 */ /* 0x000fc60007f5e0ff */
[----:B------:R-:W-:Y:S01]  /*0430*/  IMAD R5, R5, R6, R8 ;  /* 0x0000000605057224 */ /* 0x000fe200078e0208 */
[----:B0-----:R-:W-:Y:S02]  /*0440*/  IADD3.X R3, PT, PT, RZ, R3, RZ, P2, !PT ;  /* 0x00000003ff037210 */ /* 0x001fe400017fe4ff */
[----:B------:R-:W-:Y:S01]  /*0450*/  LEA R18, R17, R18, 0x3 ;  /* 0x0000001211127211 */ /* 0x000fe200078e18ff */
[----:B------:R-:W-:-:S04]  /*0460*/  IMAD R5, R7, R10, R5 ;  /* 0x0000000a07057224 */ /* 0x000fc800078e0205 */
[----:B--2---:R-:W-:-:S04]  /*0470*/  IMAD R5, R14, R13, R5 ;  /* 0x0000000d0e057224 */ /* 0x004fc800078e0205 */
[----:B------:R-:W-:Y:S01]  /*0480*/  IMAD R24, R9, R24, R5 ;  /* 0x0000001809187224 */ /* 0x000fe200078e0205 */
[----:B------:R-:W-:Y:S06]  /*0490*/  @P1 BRA `(.L_x_2) ;  /* 0xfffffffc00601947 */ /* 0x000fec000383ffff */
.L_x_1:
[----:B------:R-:W-:Y:S05]  /*04a0*/  @!P0 BRA `(.L_x_0) ;  /* 0x0000000000fc8947 */ /* 0x000fea0003800000 */
[----:B------:R-:W-:Y:S02]  /*04b0*/  ISETP.GE.U32.AND P1, PT, R27, 0x4, PT ;  /* 0x000000041b00780c */ /* 0x000fe40003f26070 */
[----:B------:R-:W-:-:S04]  /*04c0*/  LOP3.LUT R14, R19, 0x3, RZ, 0xc0, !PT ;  /* 0x00000003130e7812 */ /* 0x000fc800078ec0ff */
[----:B------:R-:W-:-:S07]  /*04d0*/  ISETP.NE.AND P0, PT, R14, RZ, PT ;  /* 0x000000ff0e00720c */ /* 0x000fce0003f05270 */
[----:B------:R-:W-:Y:S06]  /*04e0*/  @!P1 BRA `(.L_x_3) ;  /* 0x00000000006c9947 */ /* 0x000fec0003800000 */
[----:B------:R-:W0:Y:S01]  /*04f0*/  LDC.64 R4, c[0x0][0x388] ;  /* 0x0000e200ff047b82 */ /* 0x000e220000000a00 */
[----:B------:R-:W1:Y:S01]  /*0500*/  LDCU.64 UR6, c[0x0][0x380] ;  /* 0x00007000ff0677ac */ /* 0x000e620008000a00 */
[----:B------:R-:W-:Y:S01]  /*0510*/  IMAD R7, R21, R17, R0 ;  /* 0x0000001115077224 */ /* 0x000fe200078e0200 */
[CC--:B------:R-:W-:Y:S02]  /*0520*/  IADD3 R3, PT, PT, R20.reuse, R21.reuse, RZ ;  /* 0x0000001514037210 */ /* 0x0c0fe40007ffe0ff */
[----:B------:R-:W-:-:S03]  /*0530*/  IADD3 R8, P1, PT, R20, R21, RZ ;  /* 0x0000001514087210 */ /* 0x000fc60007f3e0ff */
[----:B------:R-:W2:Y:S01]  /*0540*/  LDC.64 R12, c[0x0][0x380] ;  /* 0x0000e000ff0c7b82 */ /* 0x000ea20000000a00 */
[----:B0-----:R-:W-:-:S04]  /*0550*/  IMAD.WIDE R4, R7, 0x4, R4 ;  /* 0x0000000407047825 */ /* 0x001fc800078e0204 */
[----:B------:R-:W-:Y:S02]  /*0560*/  IMAD.WIDE R6, R17, 0x4, R4 ;  /* 0x0000000411067825 */ /* 0x000fe400078e0204 */
[----:B------:R-:W3:Y:S02]  /*0570*/  LDG.E R4, desc[UR4][R4.64] ;  /* 0x0000000404047981 */ /* 0x000ee4000c1e1900 */
[----:B--2---:R-:W-:Y:S01]  /*0580*/  IMAD.WIDE.U32 R12, R3, 0x4, R12 ;  /* 0x00000004030c7825 */ /* 0x004fe200078e000c */
[----:B------:R-:W-:Y:S02]  /*0590*/  IADD3.X R3, PT, PT, RZ, RZ, RZ, P1, !PT ;  /* 0x000000ffff037210 */ /* 0x000fe40000ffe4ff */
[----:B-1----:R-:W-:-:S03]  /*05a0*/  LEA R2, P1, R8, UR6, 0x2 ;  /* 0x0000000608027c11 */ /* 0x002fc6000f8210ff */
[----:B------:R-:W3:Y:S01]  /*05b0*/  LDG.E R13, desc[UR4][R12.64] ;  /* 0x000000040c0d7981 */ /* 0x000ee2000c1e1900 */
[----:B------:R-:W-:Y:S01]  /*05c0*/  LEA.HI.X R3, R8, UR7, R3, 0x2, P1 ;  /* 0x0000000708037c11 */ /* 0x000fe200088f1403 */
[C---:B------:R-:W-:Y:S02]  /*05d0*/  IMAD.WIDE R8, R17.reuse, 0x4, R6 ;  /* 0x0000000411087825 */ /* 0x040fe400078e0206 */
[----:B------:R-:W2:Y:S04]  /*05e0*/  LDG.E R6, desc[UR4][R6.64] ;  /* 0x0000000406067981 */ /* 0x000ea8000c1e1900 */
[----:B------:R-:W2:Y:S01]  /*05f0*/  LDG.E R15, desc[UR4][R2.64+0x4] ;  /* 0x00000404020f7981 */ /* 0x000ea2000c1e1900 */
[----:B------:R-:W-:-:S03]  /*0600*/  IMAD.WIDE R10, R17, 0x4, R8 ;  /* 0x00000004110a7825 */ /* 0x000fc600078e0208 */
[----:B------:R-:W4:Y:S04]  /*0610*/  LDG.E R22, desc[UR4][R8.64] ;  /* 0x0000000408167981 */ /* 0x000f28000c1e1900 */
[----:B------:R-:W4:Y:S04]  /*0620*/  LDG.E R18, desc[UR4][R2.64+0x8] ;  /* 0x0000080402127981 */ /* 0x000f28000c1e1900 */
[----:B------:R-:W5:Y:S04]  /*0630*/  LDG.E R26, desc[UR4][R2.64+0xc] ;  /* 0x00000c04021a7981 */ /* 0x000f68000c1e1900 */
[----:B------:R-:W5:Y:S01]  /*0640*/  LDG.E R10, desc[UR4][R10.64] ;  /* 0x000000040a0a7981 */ /* 0x000f62000c1e1900 */
[----:B------:R-:W-:Y:S01]  /*0650*/  IADD3 R21, PT, PT, R21, 0x4, RZ ;  /* 0x0000000415157810 */ /* 0x000fe20007ffe0ff */
[----:B---3--:R-:W-:-:S04]  /*0660*/  IMAD R24, R13, R4, R24 ;  /* 0x000000040d187224 */ /* 0x008fc800078e0218 */
[----:B--2---:R-:W-:-:S04]  /*0670*/  IMAD R15, R15, R6, R24 ;  /* 0x000000060f0f7224 */ /* 0x004fc800078e0218 */
[----:B----4-:R-:W-:-:S04]  /*0680*/  IMAD R15, R18, R22, R15 ;  /* 0x00000016120f7224 */ /* 0x010fc800078e020f */
[----:B-----5:R-:W-:-:S07]  /*0690*/  IMAD R24, R26, R10, R15 ;  /* 0x0000000a1a187224 */ /* 0x020fce00078e020f */
.L_x_3:
[----:B------:R-:W-:Y:S05]  /*06a0*/  @!P0 BRA `(.L_x_0) ;  /* 0x00000000007c8947 */ /* 0x000fea0003800000 */
[----:B------:R-:W-:Y:S01]  /*06b0*/  ISETP.NE.AND P1, PT, R14, 0x1, PT ;  /* 0x000000010e00780c */ /* 0x000fe20003f25270 */
[----:B------:R-:W0:Y:S01]  /*06c0*/  LDC.64 R10, c[0x0][0x380] ;  /* 0x0000e000ff0a7b82 */ /* 0x000e220000000a00 */
[----:B------:R-:W-:-:S04]  /*06d0*/  LOP3.LUT R19, R19, 0x1, RZ, 0xc0, !PT ;  /* 0x0000000113137812 */ /* 0x000fc800078ec0ff */
[----:B------:R-:W-:-:S03]  /*06e0*/  ISETP.NE.U32.AND P0, PT, R19, 0x1, PT ;  /* 0x000000011300780c */ /* 0x000fc60003f05070 */
[----:B------:R-:W1:Y:S04]  /*06f0*/  LDC.64 R8, c[0x0][0x388] ;  /* 0x0000e200ff087b82 */ /* 0x000e680000000a00 */
[CC--:B------:R-:W-:Y:S02]  /*0700*/  @P1 IADD3 R13, PT, PT, R20.reuse, R21.reuse, RZ ;  /* 0x00000015140d1210 */ /* 0x0c0fe40007ffe0ff */
[----:B------:R-:W-:Y:S02]  /*0710*/  @P1 IADD3 R12, P2, PT, R20, R21, RZ ;  /* 0x00000015140c1210 */ /* 0x000fe40007f5e0ff */
[----:B------:R-:W2:Y:S02]  /*0720*/  @P1 LDC.64 R2, c[0x0][0x380] ;  /* 0x0000e000ff021b82 */ /* 0x000ea40000000a00 */
[----:B------:R-:W-:-:S06]  /*0730*/  @P1 IADD3.X R14, PT, PT, RZ, RZ, RZ, P2, !PT ;  /* 0x000000ffff0e1210 */ /* 0x000fcc00017fe4ff */
[----:B------:R-:W3:Y:S01]  /*0740*/  LDC.64 R4, c[0x0][0x380] ;  /* 0x0000e000ff047b82 */ /* 0x000ee20000000a00 */
[----:B0-----:R-:W-:-:S04]  /*0750*/  @P1 IMAD.WIDE.U32 R10, R13, 0x4, R10 ;  /* 0x000000040d0a1825 */ /* 0x001fc800078e000a */
[C---:B------:R-:W-:Y:S01]  /*0760*/  @P1 IMAD R13, R21.reuse, R17, R0 ;  /* 0x00000011150d1224 */ /* 0x040fe200078e0200 */
[----:B------:R-:W-:Y:S01]  /*0770*/  @P1 IADD3 R21, PT, PT, R21, 0x2, RZ ;  /* 0x0000000215151810 */ /* 0x000fe20007ffe0ff */
[----:B------:R-:W4:Y:S01]  /*0780*/  @P1 LDG.E R11, desc[UR4][R10.64] ;  /* 0x000000040a0b1981 */ /* 0x000f22000c1e1900 */
[----:B------:R-:W0:Y:S01]  /*0790*/  LDC.64 R6, c[0x0][0x388] ;  /* 0x0000e200ff067b82 */ /* 0x000e220000000a00 */
[----:B-1----:R-:W-:Y:S01]  /*07a0*/  @P1 IMAD.WIDE R8, R13, 0x4, R8 ;  /* 0x000000040d081825 */ /* 0x002fe200078e0208 */
[----:B------:R-:W-:Y:S02]  /*07b0*/  @!P0 IADD3 R15, PT, PT, R20, R21, RZ ;  /* 0x00000015140f8210 */ /* 0x000fe40007ffe0ff */
[----:B--2---:R-:W-:Y:S01]  /*07c0*/  @P1 LEA R2, P2, R12, R2, 0x2 ;  /* 0x000000020c021211 */ /* 0x004fe200078410ff */
[----:B------:R-:W-:-:S03]  /*07d0*/  @!P0 IMAD R21, R21, R17, R0 ;  /* 0x0000001115158224 */ /* 0x000fc600078e0200 */
[----:B------:R-:W-:Y:S01]  /*07e0*/  @P1 LEA.HI.X R3, R12, R3, R14, 0x2, P2 ;  /* 0x000000030c031211 */ /* 0x000fe200010f140e */
[----:B------:R-:W-:Y:S01]  /*07f0*/  @P1 IMAD.WIDE R12, R17, 0x4, R8 ;  /* 0x00000004110c1825 */ /* 0x000fe200078e0208 */
[----:B------:R-:W4:Y:S03]  /*0800*/  @P1 LDG.E R14, desc[UR4][R8.64] ;  /* 0x00000004080e1981 */ /* 0x000f26000c1e1900 */
[----:B---3--:R-:W-:Y:S01]  /*0810*/  @!P0 IMAD.WIDE.U32 R4, R15, 0x4, R4 ;  /* 0x000000040f048825 */ /* 0x008fe200078e0004 */
[----:B------:R-:W2:Y:S04]  /*0820*/  @P1 LDG.E R2, desc[UR4][R2.64+0x4] ;  /* 0x0000040402021981 */ /* 0x000ea8000c1e1900 */
[----:B------:R-:W2:Y:S01]  /*0830*/  @P1 LDG.E R12, desc[UR4][R12.64] ;  /* 0x000000040c0c1981 */ /* 0x000ea2000c1e1900 */
[----:B0-----:R-:W-:-:S03]  /*0840*/  @!P0 IMAD.WIDE R6, R21, 0x4, R6 ;  /* 0x0000000415068825 */ /* 0x001fc600078e0206 */
[----:B------:R-:W3:Y:S04]  /*0850*/  @!P0 LDG.E R5, desc[UR4][R4.64] ;  /* 0x0000000404058981 */ /* 0x000ee8000c1e1900 */
[----:B------:R-:W3:Y:S01]  /*0860*/  @!P0 LDG.E R6, desc[UR4][R6.64] ;  /* 0x0000000406068981 */ /* 0x000ee2000c1e1900 */
[----:B----4-:R-:W-:-:S04]  /*0870*/  @P1 IMAD R11, R11, R14, R24 ;  /* 0x0000000e0b0b1224 */ /* 0x010fc800078e0218 */
[----:B--2---:R-:W-:-:S04]  /*0880*/  @P1 IMAD R24, R2, R12, R11 ;  /* 0x0000000c02181224 */ /* 0x004fc800078e020b */
[----:B---3--:R-:W-:-:S07]  /*0890*/  @!P0 IMAD R24, R5, R6, R24 ;  /* 0x0000000605188224 */ /* 0x008fce00078e0218 */
.L_x_0:
[----:B------:R-:W0:Y:S01]  /*08a0*/  LDC.64 R2, c[0x0][0x390] ;  /* 0x0000e400ff027b82 */ /* 0x000e220000000a00 */
[----:B------:R-:W-:-:S04]  /*08b0*/  IMAD R17, R16, R17, R0 ;  /* 0x0000001110117224 */ /* 0x000fc800078e0200 */
[----:B0-----:R-:W-:-:S05]  /*08c0*/  IMAD.WIDE R2, R17, 0x4, R2 ;  /* 0x0000000411027825 */ /* 0x001fca00078e0202 */
[----:B------:R-:W-:Y:S01]  /*08d0*/  STG.E desc[UR4][R2.64], R24 ;  /* 0x0000001802007986 */ /* 0x000fe2000c101904 */
[----:B------:R-:W-:Y:S05]  /*08e0*/  EXIT ;  /* 0x000000000000794d */ /* 0x000fea0003800000 */
.L_x_4:
[----:B------:R-:W-:-:S00]  /*08f0*/  BRA `(.L_x_4) ;  /* 0xfffffffc00fc7947 */ /* 0x000fc0000383ffff */
[----:B------:R-:W-:-:S00]  /*0900*/  NOP ;  /* 0x0000000000007918 */ /* 0x000fc00000000000 */
[----:B------:R-:W-:-:S00]  /*0910*/  NOP ;  /* 0x0000000000007918 */ /* 0x000fc00000000000 */
[----:B------:R-:W-:-:S00]  /*0920*/  NOP ;  /* 0x0000000000007918 */ /* 0x000fc00000000000 */
[----:B------:R-:W-:-:S00]  /*0930*/  NOP ;  /* 0x0000000000007918 */ /* 0x000fc00000000000 */
[----:B------:R-:W-:-:S00]  /*0940*/  NOP ;  /* 0x0000000000007918 */ /* 0x000fc00000000000 */
[----:B------:R-:W-:-:S00]  /*0950*/  NOP ;  /* 0x0000000000007918 */ /* 0x000fc00000000000 */
[----:B------:R-:W-:-:S00]  /*0960*/  NOP ;  /* 0x0000000000007918 */ /* 0x000fc00000000000 */
[----:B------:R-:W-:-:S00]  /*0970*/  NOP ;  /* 0x0000000000007918 */ /* 0x000fc00000000000 */
.L_x_5:


//--------------------- .nv.shared.reserved.0     --------------------------
	.section	.nv.shared.reserved.0,"aw",@nobits
	.weak		__nv_reservedSMEM_offset_0_alias
	.size		__nv_reservedSMEM_offset_0_alias, 0, 64
	.other		__nv_reservedSMEM_offset_0_alias,@"STO_CUDA_RESERVED_SHARED STV_DEFAULT"
__nv_reservedSMEM_offset_0_alias:
	.zero		0
	.zero		64


//--------------------- .nv.constant0._Z24multiply_matrices_kernelPiS_S_iii --------------------------
	.section	.nv.constant0._Z24multiply_matrices_kernelPiS_S_iii,"a",@progbits
	.sectionflags	@""
	.align	4
.nv.constant0._Z24multiply_matrices_kernelPiS_S_iii:
	.zero		932


//--------------------- SYMBOLS --------------------------

	.type		.nv.reservedSmem.offset0,@object
	.size		.nv.reservedSmem.offset0,0x4
